	.headerflags	@"EF_CUDA_TEXMODE_UNIFIED EF_CUDA_64BIT_ADDRESS EF_CUDA_ACCELERATORS EF_CUDA_SM90 EF_CUDA_VIRTUAL_SM(EF_CUDA_SM90)"
	.elftype	@"ET_EXEC"


//--------------------- .nv.info                  --------------------------
	.section	.nv.info,"",@"SHT_CUDA_INFO"
	.align	4


	//----- nvinfo : EIATTR_REGCOUNT
	.align		4
        /*0000*/ 	.byte	0x04, 0x2f
        /*0002*/ 	.short	(.L_3 - .L_2)
	.align		4
.L_2:
        /*0004*/ 	.word	index@(triton_poi_fused__native_batch_norm_legit_no_training_24)
        /*0008*/ 	.word	0x00000012


	//----- nvinfo : EIATTR_MIN_STACK_SIZE
	.align		4
.L_3:
        /*000c*/ 	.byte	0x04, 0x12
        /*000e*/ 	.short	(.L_5 - .L_4)
	.align		4
.L_4:
        /*0010*/ 	.word	index@(triton_poi_fused__native_batch_norm_legit_no_training_24)
        /*0014*/ 	.word	0x00000000


	//----- nvinfo : EIATTR_FRAME_SIZE
	.align		4
.L_5:
        /*0018*/ 	.byte	0x04, 0x11
        /*001a*/ 	.short	(.L_7 - .L_6)
	.align		4
.L_6:
        /*001c*/ 	.word	index@(triton_poi_fused__native_batch_norm_legit_no_training_24)
        /*0020*/ 	.word	0x00000000


	//----- nvinfo : EIATTR_MIN_STACK_SIZE
	.align		4
.L_7:
        /*0024*/ 	.byte	0x04, 0x12
        /*0026*/ 	.short	(.L_9 - .L_8)
	.align		4
.L_8:
        /*0028*/ 	.word	index@(triton_poi_fused__native_batch_norm_legit_no_training_24)
        /*002c*/ 	.word	0x00000000
.L_9:


//--------------------- .nv.info.triton_poi_fused__native_batch_norm_legit_no_training_24 --------------------------
	.section	.nv.info.triton_poi_fused__native_batch_norm_legit_no_training_24,"",@"SHT_CUDA_INFO"
	.sectionflags	@""
	.align	4


	//----- nvinfo : EIATTR_CUDA_API_VERSION
	.align		4
        /*0000*/ 	.byte	0x04, 0x37
        /*0002*/ 	.short	(.L_11 - .L_10)
.L_10:
        /*0004*/ 	.word	0x0000007c


	//----- nvinfo : EIATTR_KPARAM_INFO
	.align		4
.L_11:
        /*0008*/ 	.byte	0x04, 0x17
        /*000a*/ 	.short	(.L_13 - .L_12)
.L_12:
        /*000c*/ 	.word	0x00000000
        /*0010*/ 	.short	0x0006
        /*0012*/ 	.short	0x0030
        /*0014*/ 	.byte	0x00, 0xf0, 0x11, 0x00


	//----- nvinfo : EIATTR_KPARAM_INFO
	.align		4
.L_13:
        /*0018*/ 	.byte	0x04, 0x17
        /*001a*/ 	.short	(.L_15 - .L_14)
.L_14:
        /*001c*/ 	.word	0x00000000
        /*0020*/ 	.short	0x0005
        /*0022*/ 	.short	0x0028
        /*0024*/ 	.byte	0x00, 0xf4, 0x21, 0x00


	//----- nvinfo : EIATTR_KPARAM_INFO
	.align		4
.L_15:
        /*0028*/ 	.byte	0x04, 0x17
        /*002a*/ 	.short	(.L_17 - .L_16)
.L_16:
        /*002c*/ 	.word	0x00000000
        /*0030*/ 	.short	0x0004
        /*0032*/ 	.short	0x0020
        /*0034*/ 	.byte	0x00, 0xf4, 0x21, 0x00


	//----- nvinfo : EIATTR_KPARAM_INFO
	.align		4
.L_17:
        /*0038*/ 	.byte	0x04, 0x17
        /*003a*/ 	.short	(.L_19 - .L_18)
.L_18:
        /*003c*/ 	.word	0x00000000
        /*0040*/ 	.short	0x0003
        /*0042*/ 	.short	0x0018
        /*0044*/ 	.byte	0x00, 0xf4, 0x21, 0x00


	//----- nvinfo : EIATTR_KPARAM_INFO
	.align		4
.L_19:
        /*0048*/ 	.byte	0x04, 0x17
        /*004a*/ 	.short	(.L_21 - .L_20)
.L_20:
        /*004c*/ 	.word	0x00000000
        /*0050*/ 	.short	0x0002
        /*0052*/ 	.short	0x0010
        /*0054*/ 	.byte	0x00, 0xf4, 0x21, 0x00


	//----- nvinfo : EIATTR_KPARAM_INFO
	.align		4
.L_21:
        /*0058*/ 	.byte	0x04, 0x17
        /*005a*/ 	.short	(.L_23 - .L_22)
.L_22:
        /*005c*/ 	.word	0x00000000
        /*0060*/ 	.short	0x0001
        /*0062*/ 	.short	0x0008
        /*0064*/ 	.byte	0x00, 0xf4, 0x21, 0x00


	//----- nvinfo : EIATTR_KPARAM_INFO
	.align		4
.L_23:
        /*0068*/ 	.byte	0x04, 0x17
        /*006a*/ 	.short	(.L_25 - .L_24)
.L_24:
        /*006c*/ 	.word	0x00000000
        /*0070*/ 	.short	0x0000
        /*0072*/ 	.short	0x0000
        /*0074*/ 	.byte	0x00, 0xf4, 0x21, 0x00


	//----- nvinfo : EIATTR_SPARSE_MMA_MASK
	.align		4
.L_25:
        /*0078*/ 	.byte	0x03, 0x50
        /*007a*/ 	.short	0x0000


	//----- nvinfo : EIATTR_MAXREG_COUNT
	.align		4
        /*007c*/ 	.byte	0x03, 0x1b
        /*007e*/ 	.short	0x00ff


	//----- nvinfo : EIATTR_EXIT_INSTR_OFFSETS
	.align		4
        /*0080*/ 	.byte	0x04, 0x1c
        /*0082*/ 	.short	(.L_27 - .L_26)


	//   ....[0]....
.L_26:
        /*0084*/ 	.word	0x00000380


	//----- nvinfo : EIATTR_REQNTID
	.align		4
.L_27:
        /*0088*/ 	.byte	0x04, 0x10
        /*008a*/ 	.short	(.L_29 - .L_28)
.L_28:
        /*008c*/ 	.word	0x00000100
        /*0090*/ 	.word	0x00000001
        /*0094*/ 	.word	0x00000001


	//----- nvinfo : EIATTR_CBANK_PARAM_SIZE
	.align		4
.L_29:
        /*0098*/ 	.byte	0x03, 0x19
        /*009a*/ 	.short	0x0034


	//----- nvinfo : EIATTR_PARAM_CBANK
	.align		4
        /*009c*/ 	.byte	0x04, 0x0a
        /*009e*/ 	.short	(.L_31 - .L_30)
	.align		4
.L_30:
        /*00a0*/ 	.word	index@(.nv.constant0.triton_poi_fused__native_batch_norm_legit_no_training_24)
        /*00a4*/ 	.short	0x0210
        /*00a6*/ 	.short	0x0034


	//----- nvinfo : EIATTR_SW_WAR
	.align		4
.L_31:
        /*00a8*/ 	.byte	0x04, 0x36
        /*00aa*/ 	.short	(.L_33 - .L_32)
.L_32:
        /*00ac*/ 	.word	0x00000008
.L_33:


//--------------------- .nv.callgraph             --------------------------
	.section	.nv.callgraph,"",@"SHT_CUDA_CALLGRAPH"
	.align	4
	.sectionentsize	8
	.align		4
        /*0000*/ 	.word	0x00000000
	.align		4
        /*0004*/ 	.word	0xffffffff
	.align		4
        /*0008*/ 	.word	0x00000000
	.align		4
        /*000c*/ 	.word	0xfffffffe
	.align		4
        /*0010*/ 	.word	0x00000000
	.align		4
        /*0014*/ 	.word	0xfffffffd
	.align		4
        /*0018*/ 	.word	0x00000000
	.align		4
        /*001c*/ 	.word	0xfffffffc


//--------------------- .nv.constant4             --------------------------
	.section	.nv.constant4,"a",@progbits
	.align	8
	.align		8
.nv.constant4:
        /*0000*/ 	.dword	_$_str
	.align		8
        /*0008*/ 	.dword	_$_str_$_2


//--------------------- .text.triton_poi_fused__native_batch_norm_legit_no_training_24 --------------------------
	.section	.text.triton_poi_fused__native_batch_norm_legit_no_training_24,"ax",@progbits
	.align	128
        .global         triton_poi_fused__native_batch_norm_legit_no_training_24
        .type           triton_poi_fused__native_batch_norm_legit_no_training_24,@function
        .size           triton_poi_fused__native_batch_norm_legit_no_training_24,(.L_x_1 - triton_poi_fused__native_batch_norm_legit_no_training_24)
        .other          triton_poi_fused__native_batch_norm_legit_no_training_24,@"STO_CUDA_ENTRY STV_DEFAULT"
triton_poi_fused__native_batch_norm_legit_no_training_24:
.text.triton_poi_fused__native_batch_norm_legit_no_training_24:
[----:B------:R-:W-:Y:S01]  /*0000*/  LDC R1, c[0x0][0x28] ;  /* 0x00000a00ff017b82 */ /* 0x000fe20000000800 */
[----:B------:R-:W1:Y:S07]  /*0010*/  S2R R0, SR_TID.X ;  /* 0x0000000000007919 */ /* 0x000e6e0000002100 */
[----:B------:R-:W2:Y:S01]  /*0020*/  LDC.64 R2, c[0x0][0x220] ;  /* 0x00008800ff027b82 */ /* 0x000ea20000000a00 */
[----:B------:R-:W-:Y:S01]  /*0030*/  ULDC.64 UR4, c[0x0][0x208] ;  /* 0x0000820000047ab9 */ /* 0x000fe20000000a00 */
[----:B------:R-:W3:Y:S06]  /*0040*/  S2R R5, SR_CTAID.X ;  /* 0x0000000000057919 */ /* 0x000eec0000002500 */
[----:B------:R-:W4:Y:S08]  /*0050*/  LDC.64 R6, c[0x0][0x218] ;  /* 0x00008600ff067b82 */ /* 0x000f300000000a00 */
[----:B------:R-:W5:Y:S08]  /*0060*/  LDC.64 R8, c[0x0][0x228] ;  /* 0x00008a00ff087b82 */ /* 0x000f700000000a00 */
[----:B------:R-:W5:Y:S01]  /*0070*/  LDC.64 R10, c[0x0][0x230] ;  /* 0x00008c00ff0a7b82 */ /* 0x000f620000000a00 */
[----:B-1----:R-:W-:-:S04]  /*0080*/  SHF.L.U32 R0, R0, 0x1, RZ ;  /* 0x0000000100007819 */ /* 0x002fc800000006ff */
[----:B------:R-:W-:-:S04]  /*0090*/  LOP3.LUT R0, R0, 0x1fe, RZ, 0xc0, !PT ;  /* 0x000001fe00007812 */ /* 0x000fc800078ec0ff */
[----:B---3--:R-:W-:-:S05]  /*00a0*/  LEA R0, R5, R0, 0x9 ;  /* 0x0000000005007211 */ /* 0x008fca00078e48ff */
[----:B------:R-:W-:-:S05]  /*00b0*/  IMAD.HI R4, R0, 0x66666667, RZ ;  /* 0x6666666700047827 */ /* 0x000fca00078e02ff */
[----:B------:R-:W-:-:S04]  /*00c0*/  SHF.R.U32.HI R5, RZ, 0x1f, R4 ;  /* 0x0000001fff057819 */ /* 0x000fc80000011604 */
[----:B------:R-:W-:-:S05]  /*00d0*/  LEA.HI.SX32 R5, R4, R5, 0x19 ;  /* 0x0000000504057211 */ /* 0x000fca00078fcaff */
[----:B------:R-:W-:Y:S02]  /*00e0*/  IMAD R13, R5, -0x140, R0 ;  /* 0xfffffec0050d7824 */ /* 0x000fe400078e0200 */
[----:B------:R-:W1:Y:S02]  /*00f0*/  LDC.64 R4, c[0x0][0x210] ;  /* 0x00008400ff047b82 */ /* 0x000e640000000a00 */
[----:B--2---:R-:W-:-:S06]  /*0100*/  IMAD.WIDE R2, R13, 0x4, R2 ;  /* 0x000000040d027825 */ /* 0x004fcc00078e0202 */
[----:B------:R-:W2:Y:S01]  /*0110*/  LDG.E.EL.64 R2, desc[UR4][R2.64] ;  /* 0x0000000402027981 */ /* 0x000ea2000c2e1b00 */
[----:B----4-:R-:W-:-:S06]  /*0120*/  IMAD.WIDE R6, R13, 0x4, R6 ;  /* 0x000000040d067825 */ /* 0x010fcc00078e0206 */
[----:B------:R-:W3:Y:S01]  /*0130*/  LDG.E.EL.64 R6, desc[UR4][R6.64] ;  /* 0x0000000406067981 */ /* 0x000ee2000c2e1b00 */
[----:B-1----:R-:W-:-:S06]  /*0140*/  IMAD.WIDE R4, R0, 0x4, R4 ;  /* 0x0000000400047825 */ /* 0x002fcc00078e0204 */
[----:B------:R-:W3:Y:S01]  /*0150*/  LDG.E.64 R4, desc[UR4][R4.64] ;  /* 0x0000000404047981 */ /* 0x000ee2000c1e1b00 */
[----:B-----5:R-:W-:-:S04]  /*0160*/  IMAD.WIDE R8, R13, 0x4, R8 ;  /* 0x000000040d087825 */ /* 0x020fc800078e0208 */
[----:B0-----:R-:W-:Y:S02]  /*0170*/  IMAD.WIDE R10, R13, 0x4, R10 ;  /* 0x000000040d0a7825 */ /* 0x001fe400078e020a */
[----:B------:R-:W4:Y:S04]  /*0180*/  LDG.E.EL.64 R8, desc[UR4][R8.64] ;  /* 0x0000000408087981 */ /* 0x000f28000c2e1b00 */
[----:B------:R-:W4:Y:S01]  /*0190*/  LDG.E.EL.64 R10, desc[UR4][R10.64] ;  /* 0x000000040a0a7981 */ /* 0x000f22000c2e1b00 */
[----:B------:R-:W-:Y:S01]  /*01a0*/  HFMA2.MMA R15, -RZ, RZ, 1.625, 0 ;  /* 0x3e800000ff0f7435 */ /* 0x000fe200000001ff */
[----:B--2---:R-:W-:Y:S01]  /*01b0*/  FADD R2, R2, 9.9999997473787516356e-06 ;  /* 0x3727c5ac02027421 */ /* 0x004fe20000000000 */
[----:B------:R-:W-:-:S03]  /*01c0*/  FADD R12, R3, 9.9999997473787516356e-06 ;  /* 0x3727c5ac030c7421 */ /* 0x000fc60000000000 */
[----:B------:R0:W1:Y:S08]  /*01d0*/  MUFU.SQRT R13, R2 ;  /* 0x00000002000d7308 */ /* 0x0000700000002000 */
[----:B------:R-:W2:Y:S01]  /*01e0*/  MUFU.SQRT R14, R12 ;  /* 0x0000000c000e7308 */ /* 0x000ea20000002000 */
[----:B0-----:R-:W0:Y:S01]  /*01f0*/  LDC.64 R2, c[0x0][0x238] ;  /* 0x00008e00ff027b82 */ /* 0x001e220000000a00 */
[----:B-1----:R-:W-:-:S02]  /*0200*/  FSETP.GT.AND P0, PT, R13, 8.50705917302346158658e+37, PT ;  /* 0x7e8000000d00780b */ /* 0x002fc40003f04000 */
[----:B------:R-:W-:Y:S02]  /*0210*/  FSETP.GEU.AND P2, PT, R13, 1.175494350822287508e-38, PT ;  /* 0x008000000d00780b */ /* 0x000fe40003f4e000 */
[C---:B--2---:R-:W-:Y:S02]  /*0220*/  FSETP.GT.AND P1, PT, R14.reuse, 8.50705917302346158658e+37, PT ;  /* 0x7e8000000e00780b */ /* 0x044fe40003f24000 */
[----:B------:R-:W-:-:S07]  /*0230*/  FSETP.GEU.AND P3, PT, R14, 1.175494350822287508e-38, PT ;  /* 0x008000000e00780b */ /* 0x000fce0003f6e000 */
[----:B------:R-:W-:-:S04]  /*0240*/  @P0 FMUL R13, R13, 0.25 ;  /* 0x3e8000000d0d0820 */ /* 0x000fc80000400000 */
[----:B------:R-:W-:Y:S01]  /*0250*/  @!P2 FMUL R13, R13, 16777216 ;  /* 0x4b8000000d0da820 */ /* 0x000fe20000400000 */
[----:B------:R-:W-:-:S04]  /*0260*/  @P1 FMUL R14, R14, 0.25 ;  /* 0x3e8000000e0e1820 */ /* 0x000fc80000400000 */
[----:B------:R-:W-:Y:S01]  /*0270*/  @!P3 FMUL R14, R14, 16777216 ;  /* 0x4b8000000e0eb820 */ /* 0x000fe20000400000 */
[----:B------:R-:W1:Y:S01]  /*0280*/  MUFU.RCP R13, R13 ;  /* 0x0000000d000d7308 */ /* 0x000e620000001000 */
[----:B------:R-:W-:-:S07]  /*0290*/  FSEL R12, R15, 1, P0 ;  /* 0x3f8000000f0c7808 */ /* 0x000fce0000000000 */
[----:B------:R-:W2:Y:S01]  /*02a0*/  MUFU.RCP R14, R14 ;  /* 0x0000000e000e7308 */ /* 0x000ea20000001000 */
[----:B------:R-:W-:Y:S01]  /*02b0*/  FSEL R15, R15, 1, P1 ;  /* 0x3f8000000f0f7808 */ /* 0x000fe20000800000 */
[----:B------:R-:W-:Y:S01]  /*02c0*/  @!P2 FMUL R12, R12, 16777216 ;  /* 0x4b8000000c0ca820 */ /* 0x000fe20000400000 */
[----:B---3--:R-:W-:-:S03]  /*02d0*/  FADD R4, R4, -R6 ;  /* 0x8000000604047221 */ /* 0x008fc60000000000 */
[----:B------:R-:W-:Y:S01]  /*02e0*/  @!P3 FMUL R15, R15, 16777216 ;  /* 0x4b8000000f0fb820 */ /* 0x000fe20000400000 */
[----:B------:R-:W-:Y:S01]  /*02f0*/  FADD R5, R5, -R7 ;  /* 0x8000000705057221 */ /* 0x000fe20000000000 */
[----:B-1----:R-:W-:Y:S02]  /*0300*/  FMUL R13, R13, R12 ;  /* 0x0000000c0d0d7220 */ /* 0x002fe40000400000 */
[----:B--2---:R-:W-:Y:S02]  /*0310*/  FMUL R6, R14, R15 ;  /* 0x0000000f0e067220 */ /* 0x004fe40000400000 */
[----:B------:R-:W-:Y:S02]  /*0320*/  FMUL R13, R4, R13 ;  /* 0x0000000d040d7220 */ /* 0x000fe40000400000 */
[----:B------:R-:W-:Y:S01]  /*0330*/  FMUL R6, R5, R6 ;  /* 0x0000000605067220 */ /* 0x000fe20000400000 */
[----:B0-----:R-:W-:-:S04]  /*0340*/  IMAD.WIDE R2, R0, 0x4, R2 ;  /* 0x0000000400027825 */ /* 0x001fc800078e0202 */
[----:B----4-:R-:W-:Y:S01]  /*0350*/  FFMA R8, R8, R13, R10 ;  /* 0x0000000d08087223 */ /* 0x010fe2000000000a */
[----:B------:R-:W-:-:S05]  /*0360*/  FFMA R9, R9, R6, R11 ;  /* 0x0000000609097223 */ /* 0x000fca000000000b */
[----:B------:R-:W-:Y:S01]  /*0370*/  STG.E.64 desc[UR4][R2.64], R8 ;  /* 0x0000000802007986 */ /* 0x000fe2000c101b04 */
[----:B------:R-:W-:Y:S05]  /*0380*/  EXIT ;  /* 0x000000000000794d */ /* 0x000fea0003800000 */
.L_x_0:
[----:B------:R-:W-:-:S00]  /*0390*/  BRA `(.L_x_0) ;  /* 0xfffffffc00fc7947 */ /* 0x000fc0000383ffff */
[----:B------:R-:W-:-:S00]  /*03a0*/  NOP ;  /* 0x0000000000007918 */ /* 0x000fc00000000000 */
        /* <DEDUP_REMOVED lines=13> */
.L_x_1:


//--------------------- .nv.global.init           --------------------------
	.section	.nv.global.init,"aw",@progbits
.nv.global.init:
	.type		_$_str,@object
	.size		_$_str,(_$_str_$_2 - _$_str)
_$_str:
        /*0000*/ 	.byte	0x5f, 0x5f, 0x43, 0x55, 0x44, 0x41, 0x5f, 0x46, 0x54, 0x5a, 0x00
	.type		_$_str_$_2,@object
	.size		_$_str_$_2,(.L_1 - _$_str_$_2)
_$_str_$_2:
        /*000b*/ 	.byte	0x5f, 0x5f, 0x43, 0x55, 0x44, 0x41, 0x5f, 0x50, 0x52, 0x45, 0x43, 0x5f, 0x53, 0x51, 0x52, 0x54
        /*001b*/ 	.byte	0x00
.L_1:


//--------------------- .nv.constant0.triton_poi_fused__native_batch_norm_legit_no_training_24 --------------------------
	.section	.nv.constant0.triton_poi_fused__native_batch_norm_legit_no_training_24,"a",@progbits
	.sectionflags	@""
	.align	4
.nv.constant0.triton_poi_fused__native_batch_norm_legit_no_training_24:
	.zero		580
